//
// Generated by NVIDIA NVVM Compiler
//
// Compiler Build ID: CL-36424714
// Cuda compilation tools, release 13.0, V13.0.88
// Based on NVVM 20.0.0
//

.version 9.0
.target sm_100
.address_size 64

	// .globl	_Z17dequantize_kerneliiiPKfS0_Pf

.visible .entry _Z17dequantize_kerneliiiPKfS0_Pf(
	.param .u32 _Z17dequantize_kerneliiiPKfS0_Pf_param_0,
	.param .u32 _Z17dequantize_kerneliiiPKfS0_Pf_param_1,
	.param .u32 _Z17dequantize_kerneliiiPKfS0_Pf_param_2,
	.param .u64 .ptr .align 1 _Z17dequantize_kerneliiiPKfS0_Pf_param_3,
	.param .u64 .ptr .align 1 _Z17dequantize_kerneliiiPKfS0_Pf_param_4,
	.param .u64 .ptr .align 1 _Z17dequantize_kerneliiiPKfS0_Pf_param_5
)
{
	.reg .pred 	%p<4>;
	.reg .b32 	%r<19>;
	.reg .b32 	%f<4>;
	.reg .b64 	%rd<12>;

	ld.param.u32 	%r5, [_Z17dequantize_kerneliiiPKfS0_Pf_param_0];
	ld.param.u32 	%r3, [_Z17dequantize_kerneliiiPKfS0_Pf_param_1];
	ld.param.u32 	%r4, [_Z17dequantize_kerneliiiPKfS0_Pf_param_2];
	ld.param.u64 	%rd1, [_Z17dequantize_kerneliiiPKfS0_Pf_param_3];
	ld.param.u64 	%rd2, [_Z17dequantize_kerneliiiPKfS0_Pf_param_4];
	ld.param.u64 	%rd3, [_Z17dequantize_kerneliiiPKfS0_Pf_param_5];
	mov.u32 	%r6, %ctaid.y;
	mov.u32 	%r7, %ntid.y;
	mov.u32 	%r8, %tid.y;
	mad.lo.s32 	%r1, %r6, %r7, %r8;
	mov.u32 	%r9, %ctaid.x;
	mov.u32 	%r10, %ntid.x;
	mov.u32 	%r11, %tid.x;
	mad.lo.s32 	%r2, %r9, %r10, %r11;
	setp.ge.s32 	%p1, %r1, %r5;
	setp.ge.s32 	%p2, %r2, %r3;
	or.pred  	%p3, %p1, %p2;
	@%p3 bra 	$L__BB0_2;
	cvta.to.global.u64 	%rd4, %rd2;
	cvta.to.global.u64 	%rd5, %rd1;
	cvta.to.global.u64 	%rd6, %rd3;
	div.s32 	%r12, %r1, %r4;
	div.s32 	%r13, %r2, %r4;
	add.s32 	%r14, %r3, %r4;
	add.s32 	%r15, %r14, -1;
	div.s32 	%r16, %r15, %r4;
	mad.lo.s32 	%r17, %r16, %r12, %r13;
	mul.wide.s32 	%rd7, %r17, 4;
	add.s64 	%rd8, %rd4, %rd7;
	ld.global.f32 	%f1, [%rd8];
	mad.lo.s32 	%r18, %r3, %r1, %r2;
	mul.wide.s32 	%rd9, %r18, 4;
	add.s64 	%rd10, %rd5, %rd9;
	ld.global.f32 	%f2, [%rd10];
	mul.f32 	%f3, %f1, %f2;
	add.s64 	%rd11, %rd6, %rd9;
	st.global.f32 	[%rd11], %f3;
$L__BB0_2:
	ret;

}


// ===== COMPILED SASS (sm_100) =====

	.target	sm_100

	.elftype	@"ET_EXEC"


//--------------------- .note.nv.tkinfo           --------------------------
	.section	.note.nv.tkinfo,"",@"SHT_NOTE"
	.sectionflags	@"SHF_NOTE_NV_TKINFO"
	.tkinfo
        /*0018*/ 	.word	0x00000002
        /*0030*/ 	.string	""
        /*0030*/ 	.string	"ptxas"
        /*0030*/ 	.string	"Cuda compilation tools, release 13.0, V13.0.88"
        /*0030*/ 	.string	"Build cuda_13.0.r13.0/compiler.36424714_0"
        /*0030*/ 	.string	"-arch sm_100 -m 64 "



//--------------------- .note.nv.cuinfo           --------------------------
	.section	.note.nv.cuinfo,"",@"SHT_NOTE"
	.sectionflags	@"SHF_NOTE_NV_CUINFO"
        /*0018*/ 	.short	0x0002
        /*001a*/ 	.short	0x0064
        /*001c*/ 	.short	0x0082
	.zero		2


//--------------------- .nv.info                  --------------------------
	.section	.nv.info,"",@"SHT_CUDA_INFO"
	.align	4


	//----- nvinfo : EIATTR_REGCOUNT
	.align		4
        /*0000*/ 	.byte	0x04, 0x2f
        /*0002*/ 	.short	(.L_1 - .L_0)
	.align		4
.L_0:
        /*0004*/ 	.word	index@(_Z17dequantize_kerneliiiPKfS0_Pf)
        /*0008*/ 	.word	0x00000012


	//----- nvinfo : EIATTR_FRAME_SIZE
	.align		4
.L_1:
        /*000c*/ 	.byte	0x04, 0x11
        /*000e*/ 	.short	(.L_3 - .L_2)
	.align		4
.L_2:
        /*0010*/ 	.word	index@(_Z17dequantize_kerneliiiPKfS0_Pf)
        /*0014*/ 	.word	0x00000000


	//----- nvinfo : EIATTR_MIN_STACK_SIZE
	.align		4
.L_3:
        /*0018*/ 	.byte	0x04, 0x12
        /*001a*/ 	.short	(.L_5 - .L_4)
	.align		4
.L_4:
        /*001c*/ 	.word	index@(_Z17dequantize_kerneliiiPKfS0_Pf)
        /*0020*/ 	.word	0x00000000
.L_5:


//--------------------- .nv.compat                --------------------------
	.section	.nv.compat,"",@"SHT_CUDA_COMPAT_INFO"
	.align	4
        /*0000*/ 	.byte	0x02, 0x09, 0x00, 0x00, 0x02, 0x02, 0x01, 0x00, 0x02, 0x05, 0x05, 0x00, 0x03, 0x07, 0x01, 0x01
        /*0010*/ 	.byte	0x02, 0x03, 0x00, 0x00, 0x02, 0x06, 0x01, 0x00, 0x04, 0x0b, 0x08, 0x00, 0x09, 0x00, 0x00, 0x00
        /*0020*/ 	.byte	0x00, 0x00, 0x00, 0x00


//--------------------- .nv.info._Z17dequantize_kerneliiiPKfS0_Pf --------------------------
	.section	.nv.info._Z17dequantize_kerneliiiPKfS0_Pf,"",@"SHT_CUDA_INFO"
	.sectionflags	@""
	.align	4


	//----- nvinfo : EIATTR_CUDA_API_VERSION
	.align		4
        /*0000*/ 	.byte	0x04, 0x37
        /*0002*/ 	.short	(.L_7 - .L_6)
.L_6:
        /*0004*/ 	.word	0x00000082


	//----- nvinfo : EIATTR_KPARAM_INFO
	.align		4
.L_7:
        /*0008*/ 	.byte	0x04, 0x17
        /*000a*/ 	.short	(.L_9 - .L_8)
.L_8:
        /*000c*/ 	.word	0x00000000
        /*0010*/ 	.short	0x0005
        /*0012*/ 	.short	0x0020
        /*0014*/ 	.byte	0x00, 0xf5, 0x21, 0x00


	//----- nvinfo : EIATTR_KPARAM_INFO
	.align		4
.L_9:
        /*0018*/ 	.byte	0x04, 0x17
        /*001a*/ 	.short	(.L_11 - .L_10)
.L_10:
        /*001c*/ 	.word	0x00000000
        /*0020*/ 	.short	0x0004
        /*0022*/ 	.short	0x0018
        /*0024*/ 	.byte	0x00, 0xf5, 0x21, 0x00


	//----- nvinfo : EIATTR_KPARAM_INFO
	.align		4
.L_11:
        /*0028*/ 	.byte	0x04, 0x17
        /*002a*/ 	.short	(.L_13 - .L_12)
.L_12:
        /*002c*/ 	.word	0x00000000
        /*0030*/ 	.short	0x0003
        /*0032*/ 	.short	0x0010
        /*0034*/ 	.byte	0x00, 0xf5, 0x21, 0x00


	//----- nvinfo : EIATTR_KPARAM_INFO
	.align		4
.L_13:
        /*0038*/ 	.byte	0x04, 0x17
        /*003a*/ 	.short	(.L_15 - .L_14)
.L_14:
        /*003c*/ 	.word	0x00000000
        /*0040*/ 	.short	0x0002
        /*0042*/ 	.short	0x0008
        /*0044*/ 	.byte	0x00, 0xf0, 0x11, 0x00


	//----- nvinfo : EIATTR_KPARAM_INFO
	.align		4
.L_15:
        /*0048*/ 	.byte	0x04, 0x17
        /*004a*/ 	.short	(.L_17 - .L_16)
.L_16:
        /*004c*/ 	.word	0x00000000
        /*0050*/ 	.short	0x0001
        /*0052*/ 	.short	0x0004
        /*0054*/ 	.byte	0x00, 0xf0, 0x11, 0x00


	//----- nvinfo : EIATTR_KPARAM_INFO
	.align		4
.L_17:
        /*0058*/ 	.byte	0x04, 0x17
        /*005a*/ 	.short	(.L_19 - .L_18)
.L_18:
        /*005c*/ 	.word	0x00000000
        /*0060*/ 	.short	0x0000
        /*0062*/ 	.short	0x0000
        /*0064*/ 	.byte	0x00, 0xf0, 0x11, 0x00


	//----- nvinfo : EIATTR_SPARSE_MMA_MASK
	.align		4
.L_19:
        /*0068*/ 	.byte	0x03, 0x50
        /*006a*/ 	.short	0x0000


	//----- nvinfo : EIATTR_MAXREG_COUNT
	.align		4
        /*006c*/ 	.byte	0x03, 0x1b
        /*006e*/ 	.short	0x00ff


	//----- nvinfo : EIATTR_MERCURY_ISA_VERSION
	.align		4
        /*0070*/ 	.byte	0x03, 0x5f
        /*0072*/ 	.short	0x0101


	//----- nvinfo : EIATTR_VRC_CTA_INIT_COUNT
	.align		4
        /*0074*/ 	.byte	0x02, 0x4a
	.zero		1
	.zero		1


	//----- nvinfo : EIATTR_EXIT_INSTR_OFFSETS
	.align		4
        /*0078*/ 	.byte	0x04, 0x1c
        /*007a*/ 	.short	(.L_21 - .L_20)


	//   ....[0]....
.L_20:
        /*007c*/ 	.word	0x000000c0


	//   ....[1]....
        /*0080*/ 	.word	0x000004e0


	//----- nvinfo : EIATTR_CBANK_PARAM_SIZE
	.align		4
.L_21:
        /*0084*/ 	.byte	0x03, 0x19
        /*0086*/ 	.short	0x0028


	//----- nvinfo : EIATTR_PARAM_CBANK
	.align		4
        /*0088*/ 	.byte	0x04, 0x0a
        /*008a*/ 	.short	(.L_23 - .L_22)
	.align		4
.L_22:
        /*008c*/ 	.word	index@(.nv.constant0._Z17dequantize_kerneliiiPKfS0_Pf)
        /*0090*/ 	.short	0x0380
        /*0092*/ 	.short	0x0028


	//----- nvinfo : EIATTR_SW_WAR
	.align		4
.L_23:
        /*0094*/ 	.byte	0x04, 0x36
        /*0096*/ 	.short	(.L_25 - .L_24)
.L_24:
        /*0098*/ 	.word	0x00000008
.L_25:


//--------------------- .nv.callgraph             --------------------------
	.section	.nv.callgraph,"",@"SHT_CUDA_CALLGRAPH"
	.align	4
	.sectionentsize	8
	.align		4
        /*0000*/ 	.word	0x00000000
	.align		4
        /*0004*/ 	.word	0xffffffff
	.align		4
        /*0008*/ 	.word	0x00000000
	.align		4
        /*000c*/ 	.word	0xfffffffe
	.align		4
        /*0010*/ 	.word	0x00000000
	.align		4
        /*0014*/ 	.word	0xfffffffd
	.align		4
        /*0018*/ 	.word	0x00000000
	.align		4
        /*001c*/ 	.word	0xfffffffc


//--------------------- .text._Z17dequantize_kerneliiiPKfS0_Pf --------------------------
	.section	.text._Z17dequantize_kerneliiiPKfS0_Pf,"ax",@progbits
	.align	128
        .global         _Z17dequantize_kerneliiiPKfS0_Pf
        .type           _Z17dequantize_kerneliiiPKfS0_Pf,@function
        .size           _Z17dequantize_kerneliiiPKfS0_Pf,(.L_x_1 - _Z17dequantize_kerneliiiPKfS0_Pf)
        .other          _Z17dequantize_kerneliiiPKfS0_Pf,@"STO_CUDA_ENTRY STV_DEFAULT"
_Z17dequantize_kerneliiiPKfS0_Pf:
.text._Z17dequantize_kerneliiiPKfS0_Pf:
[----:B------:R-:W-:Y:S01]  /*0000*/  LDC R1, c[0x0][0x37c] ;  /* 0x0000df00ff017b82 */ /* 0x000fe20000000800 */
[----:B------:R-:W0:Y:S07]  /*0010*/  S2R R5, SR_TID.X ;  /* 0x0000000000057919 */ /* 0x000e2e0000002100 */
[----:B------:R-:W1:Y:S01]  /*0020*/  LDC R9, c[0x0][0x364] ;  /* 0x0000d900ff097b82 */ /* 0x000e620000000800 */
[----:B------:R-:W1:Y:S07]  /*0030*/  S2R R4, SR_TID.Y ;  /* 0x0000000000047919 */ /* 0x000e6e0000002200 */
[----:B------:R-:W0:Y:S08]  /*0040*/  S2UR UR5, SR_CTAID.X ;  /* 0x00000000000579c3 */ /* 0x000e300000002500 */
[----:B------:R-:W0:Y:S08]  /*0050*/  LDC R0, c[0x0][0x360] ;  /* 0x0000d800ff007b82 */ /* 0x000e300000000800 */
[----:B------:R-:W1:Y:S08]  /*0060*/  S2UR UR4, SR_CTAID.Y ;  /* 0x00000000000479c3 */ /* 0x000e700000002600 */
[----:B------:R-:W2:Y:S01]  /*0070*/  LDC.64 R2, c[0x0][0x380] ;  /* 0x0000e000ff027b82 */ /* 0x000ea20000000a00 */
[----:B0-----:R-:W-:-:S02]  /*0080*/  IMAD R0, R0, UR5, R5 ;  /* 0x0000000500007c24 */ /* 0x001fc4000f8e0205 */
[----:B-1----:R-:W-:-:S03]  /*0090*/  IMAD R9, R9, UR4, R4 ;  /* 0x0000000409097c24 */ /* 0x002fc6000f8e0204 */
[----:B--2---:R-:W-:-:S04]  /*00a0*/  ISETP.GE.AND P0, PT, R0, R3, PT ;  /* 0x000000030000720c */ /* 0x004fc80003f06270 */
[----:B------:R-:W-:-:S13]  /*00b0*/  ISETP.GE.OR P0, PT, R9, R2, P0 ;  /* 0x000000020900720c */ /* 0x000fda0000706670 */
[----:B------:R-:W-:Y:S05]  /*00c0*/  @P0 EXIT ;  /* 0x000000000000094d */ /* 0x000fea0003800000 */
[----:B------:R-:W0:Y:S01]  /*00d0*/  LDC R2, c[0x0][0x388] ;  /* 0x0000e200ff027b82 */ /* 0x000e220000000800 */
[----:B------:R-:W1:Y:S01]  /*00e0*/  LDCU.64 UR4, c[0x0][0x358] ;  /* 0x00006b00ff0477ac */ /* 0x000e620008000a00 */
[-C--:B0-----:R-:W-:Y:S02]  /*00f0*/  IABS R4, R2.reuse ;  /* 0x0000000200047213 */ /* 0x081fe40000000000 */
[----:B------:R-:W-:Y:S02]  /*0100*/  IADD3 R11, PT, PT, R3, -0x1, R2 ;  /* 0xffffffff030b7810 */ /* 0x000fe40007ffe002 */
[----:B------:R-:W0:Y:S02]  /*0110*/  I2F.RP R5, R4 ;  /* 0x0000000400057306 */ /* 0x000e240000209400 */
[----:B------:R-:W-:Y:S02]  /*0120*/  IABS R14, R11 ;  /* 0x0000000b000e7213 */ /* 0x000fe40000000000 */
[----:B------:R-:W-:-:S04]  /*0130*/  LOP3.LUT R11, R11, R2, RZ, 0x3c, !PT ;  /* 0x000000020b0b7212 */ /* 0x000fc800078e3cff */
[----:B0-----:R-:W0:Y:S02]  /*0140*/  MUFU.RCP R5, R5 ;  /* 0x0000000500057308 */ /* 0x001e240000001000 */
[----:B0-----:R-:W-:Y:S01]  /*0150*/  VIADD R6, R5, 0xffffffe ;  /* 0x0ffffffe05067836 */ /* 0x001fe20000000000 */
[----:B------:R-:W-:-:S05]  /*0160*/  IABS R5, R9 ;  /* 0x0000000900057213 */ /* 0x000fca0000000000 */
[----:B------:R0:W2:Y:S02]  /*0170*/  F2I.FTZ.U32.TRUNC.NTZ R7, R6 ;  /* 0x0000000600077305 */ /* 0x0000a4000021f000 */
[----:B0-----:R-:W-:Y:S02]  /*0180*/  IMAD.MOV.U32 R6, RZ, RZ, RZ ;  /* 0x000000ffff067224 */ /* 0x001fe400078e00ff */
[----:B--2---:R-:W-:-:S04]  /*0190*/  IMAD.MOV R13, RZ, RZ, -R7 ;  /* 0x000000ffff0d7224 */ /* 0x004fc800078e0a07 */
[----:B------:R-:W-:-:S04]  /*01a0*/  IMAD R13, R13, R4, RZ ;  /* 0x000000040d0d7224 */ /* 0x000fc800078e02ff */
[----:B------:R-:W-:Y:S01]  /*01b0*/  IMAD.HI.U32 R7, R7, R13, R6 ;  /* 0x0000000d07077227 */ /* 0x000fe200078e0006 */
[----:B------:R-:W-:-:S05]  /*01c0*/  IABS R13, R0 ;  /* 0x00000000000d7213 */ /* 0x000fca0000000000 */
[----:B------:R-:W-:-:S04]  /*01d0*/  IMAD.HI.U32 R8, R7, R5, RZ ;  /* 0x0000000507087227 */ /* 0x000fc800078e00ff */
[----:B------:R-:W-:Y:S01]  /*01e0*/  IMAD.HI.U32 R10, R7, R13, RZ ;  /* 0x0000000d070a7227 */ /* 0x000fe200078e00ff */
[----:B------:R-:W-:-:S03]  /*01f0*/  IADD3 R6, PT, PT, -R8, RZ, RZ ;  /* 0x000000ff08067210 */ /* 0x000fc60007ffe1ff */
[----:B------:R-:W-:-:S04]  /*0200*/  IMAD.HI.U32 R12, R7, R14, RZ ;  /* 0x0000000e070c7227 */ /* 0x000fc800078e00ff */
[----:B------:R-:W-:Y:S02]  /*0210*/  IMAD.MOV R7, RZ, RZ, -R10 ;  /* 0x000000ffff077224 */ /* 0x000fe400078e0a0a */
[----:B------:R-:W-:Y:S02]  /*0220*/  IMAD.MOV R15, RZ, RZ, -R12 ;  /* 0x000000ffff0f7224 */ /* 0x000fe400078e0a0c */
[C---:B------:R-:W-:Y:S02]  /*0230*/  IMAD R7, R4.reuse, R7, R13 ;  /* 0x0000000704077224 */ /* 0x040fe400078e020d */
[C---:B------:R-:W-:Y:S02]  /*0240*/  IMAD R13, R4.reuse, R15, R14 ;  /* 0x0000000f040d7224 */ /* 0x040fe400078e020e */
[C---:B------:R-:W-:Y:S01]  /*0250*/  IMAD R5, R4.reuse, R6, R5 ;  /* 0x0000000604057224 */ /* 0x040fe200078e0205 */
[C---:B------:R-:W-:Y:S02]  /*0260*/  ISETP.GT.U32.AND P6, PT, R4.reuse, R7, PT ;  /* 0x000000070400720c */ /* 0x040fe40003fc4070 */
[----:B------:R-:W-:-:S02]  /*0270*/  ISETP.GT.U32.AND P0, PT, R4, R13, PT ;  /* 0x0000000d0400720c */ /* 0x000fc40003f04070 */
[----:B------:R-:W-:-:S09]  /*0280*/  ISETP.GT.U32.AND P5, PT, R4, R5, PT ;  /* 0x000000050400720c */ /* 0x000fd20003fa4070 */
[--C-:B------:R-:W-:Y:S02]  /*0290*/  @!P6 IMAD.IADD R7, R7, 0x1, -R4.reuse ;  /* 0x000000010707e824 */ /* 0x100fe400078e0a04 */
[----:B------:R-:W-:Y:S02]  /*02a0*/  @!P0 IMAD.IADD R13, R13, 0x1, -R4 ;  /* 0x000000010d0d8824 */ /* 0x000fe400078e0a04 */
[-C--:B------:R-:W-:Y:S01]  /*02b0*/  @!P5 IADD3 R5, PT, PT, R5, -R4.reuse, RZ ;  /* 0x800000040505d210 */ /* 0x080fe20007ffe0ff */
[----:B------:R-:W-:Y:S01]  /*02c0*/  @!P6 VIADD R10, R10, 0x1 ;  /* 0x000000010a0ae836 */ /* 0x000fe20000000000 */
[-C--:B------:R-:W-:Y:S01]  /*02d0*/  ISETP.GE.U32.AND P2, PT, R7, R4.reuse, PT ;  /* 0x000000040700720c */ /* 0x080fe20003f46070 */
[----:B------:R-:W-:Y:S01]  /*02e0*/  @!P0 VIADD R12, R12, 0x1 ;  /* 0x000000010c0c8836 */ /* 0x000fe20000000000 */
[-C--:B------:R-:W-:Y:S01]  /*02f0*/  ISETP.GE.U32.AND P1, PT, R5, R4.reuse, PT ;  /* 0x000000040500720c */ /* 0x080fe20003f26070 */
[----:B------:R-:W0:Y:S01]  /*0300*/  LDC.64 R6, c[0x0][0x390] ;  /* 0x0000e400ff067b82 */ /* 0x000e220000000a00 */
[----:B------:R-:W-:-:S02]  /*0310*/  ISETP.GE.U32.AND P3, PT, R13, R4, PT ;  /* 0x000000040d00720c */ /* 0x000fc40003f66070 */
[-C--:B------:R-:W-:Y:S02]  /*0320*/  LOP3.LUT R4, R0, R2.reuse, RZ, 0x3c, !PT ;  /* 0x0000000200047212 */ /* 0x080fe400078e3cff */
[C---:B------:R-:W-:Y:S01]  /*0330*/  LOP3.LUT R5, R9.reuse, R2, RZ, 0x3c, !PT ;  /* 0x0000000209057212 */ /* 0x040fe200078e3cff */
[----:B------:R-:W-:Y:S01]  /*0340*/  IMAD R9, R9, R3, R0 ;  /* 0x0000000309097224 */ /* 0x000fe200078e0200 */
[----:B------:R-:W-:Y:S02]  /*0350*/  @!P5 IADD3 R8, PT, PT, R8, 0x1, RZ ;  /* 0x000000010808d810 */ /* 0x000fe40007ffe0ff */
[----:B------:R-:W-:Y:S01]  /*0360*/  ISETP.GE.AND P5, PT, R4, RZ, PT ;  /* 0x000000ff0400720c */ /* 0x000fe20003fa6270 */
[----:B------:R-:W-:Y:S01]  /*0370*/  @P2 VIADD R10, R10, 0x1 ;  /* 0x000000010a0a2836 */ /* 0x000fe20000000000 */
[----:B------:R-:W-:Y:S02]  /*0380*/  ISETP.GE.AND P4, PT, R5, RZ, PT ;  /* 0x000000ff0500720c */ /* 0x000fe40003f86270 */
[----:B------:R-:W-:Y:S01]  /*0390*/  ISETP.GE.AND P6, PT, R11, RZ, PT ;  /* 0x000000ff0b00720c */ /* 0x000fe20003fc6270 */
[----:B------:R-:W2:Y:S01]  /*03a0*/  LDC.64 R4, c[0x0][0x398] ;  /* 0x0000e600ff047b82 */ /* 0x000ea20000000a00 */
[----:B------:R-:W-:Y:S01]  /*03b0*/  @P1 IADD3 R8, PT, PT, R8, 0x1, RZ ;  /* 0x0000000108081810 */ /* 0x000fe20007ffe0ff */
[----:B------:R-:W-:Y:S01]  /*03c0*/  @P3 VIADD R12, R12, 0x1 ;  /* 0x000000010c0c3836 */ /* 0x000fe20000000000 */
[----:B------:R-:W-:-:S02]  /*03d0*/  ISETP.NE.AND P0, PT, R2, RZ, PT ;  /* 0x000000ff0200720c */ /* 0x000fc40003f05270 */
[----:B------:R-:W-:-:S03]  /*03e0*/  LOP3.LUT R11, RZ, R2, RZ, 0x33, !PT ;  /* 0x00000002ff0b7212 */ /* 0x000fc600078e33ff */
[----:B------:R-:W-:Y:S01]  /*03f0*/  @!P5 IMAD.MOV R10, RZ, RZ, -R10 ;  /* 0x000000ffff0ad224 */ /* 0x000fe200078e0a0a */
[----:B------:R-:W3:Y:S01]  /*0400*/  LDC.64 R2, c[0x0][0x3a0] ;  /* 0x0000e800ff027b82 */ /* 0x000ee20000000a00 */
[----:B------:R-:W-:Y:S01]  /*0410*/  @!P4 IADD3 R8, PT, PT, -R8, RZ, RZ ;  /* 0x000000ff0808c210 */ /* 0x000fe20007ffe1ff */
[----:B0-----:R-:W-:Y:S01]  /*0420*/  IMAD.WIDE R6, R9, 0x4, R6 ;  /* 0x0000000409067825 */ /* 0x001fe200078e0206 */
[----:B------:R-:W-:Y:S02]  /*0430*/  @!P6 IADD3 R12, PT, PT, -R12, RZ, RZ ;  /* 0x000000ff0c0ce210 */ /* 0x000fe40007ffe1ff */
[C---:B------:R-:W-:Y:S02]  /*0440*/  SEL R8, R11.reuse, R8, !P0 ;  /* 0x000000080b087207 */ /* 0x040fe40004000000 */
[C---:B------:R-:W-:Y:S01]  /*0450*/  SEL R10, R11.reuse, R10, !P0 ;  /* 0x0000000a0b0a7207 */ /* 0x040fe20004000000 */
[----:B-1----:R-:W4:Y:S01]  /*0460*/  LDG.E R7, desc[UR4][R6.64] ;  /* 0x0000000406077981 */ /* 0x002f22000c1e1900 */
[----:B------:R-:W-:-:S05]  /*0470*/  SEL R11, R11, R12, !P0 ;  /* 0x0000000c0b0b7207 */ /* 0x000fca0004000000 */
[----:B------:R-:W-:-:S04]  /*0480*/  IMAD R11, R8, R11, R10 ;  /* 0x0000000b080b7224 */ /* 0x000fc800078e020a */
[----:B--2---:R-:W-:-:S06]  /*0490*/  IMAD.WIDE R4, R11, 0x4, R4 ;  /* 0x000000040b047825 */ /* 0x004fcc00078e0204 */
[----:B------:R-:W4:Y:S01]  /*04a0*/  LDG.E R4, desc[UR4][R4.64] ;  /* 0x0000000404047981 */ /* 0x000f22000c1e1900 */
[----:B---3--:R-:W-:-:S04]  /*04b0*/  IMAD.WIDE R2, R9, 0x4, R2 ;  /* 0x0000000409027825 */ /* 0x008fc800078e0202 */
[----:B----4-:R-:W-:-:S05]  /*04c0*/  FMUL R9, R4, R7 ;  /* 0x0000000704097220 */ /* 0x010fca0000400000 */
[----:B------:R-:W-:Y:S01]  /*04d0*/  STG.E desc[UR4][R2.64], R9 ;  /* 0x0000000902007986 */ /* 0x000fe2000c101904 */
[----:B------:R-:W-:Y:S05]  /*04e0*/  EXIT ;  /* 0x000000000000794d */ /* 0x000fea0003800000 */
.L_x_0:
[----:B------:R-:W-:-:S00]  /*04f0*/  BRA `(.L_x_0) ;  /* 0xfffffffc00fc7947 */ /* 0x000fc0000383ffff */
[----:B------:R-:W-:-:S00]  /*0500*/  NOP ;  /* 0x0000000000007918 */ /* 0x000fc00000000000 */
[----:B------:R-:W-:-:S00]  /*0510*/  NOP ;  /* 0x0000000000007918 */ /* 0x000fc00000000000 */
[----:B------:R-:W-:-:S00]  /*0520*/  NOP ;  /* 0x0000000000007918 */ /* 0x000fc00000000000 */
[----:B------:R-:W-:-:S00]  /*0530*/  NOP ;  /* 0x0000000000007918 */ /* 0x000fc00000000000 */
[----:B------:R-:W-:-:S00]  /*0540*/  NOP ;  /* 0x0000000000007918 */ /* 0x000fc00000000000 */
[----:B------:R-:W-:-:S00]  /*0550*/  NOP ;  /* 0x0000000000007918 */ /* 0x000fc00000000000 */
[----:B------:R-:W-:-:S00]  /*0560*/  NOP ;  /* 0x0000000000007918 */ /* 0x000fc00000000000 */
[----:B------:R-:W-:-:S00]  /*0570*/  NOP ;  /* 0x0000000000007918 */ /* 0x000fc00000000000 */
.L_x_1:


//--------------------- .nv.shared.reserved.0     --------------------------
	.section	.nv.shared.reserved.0,"aw",@nobits
	.weak		__nv_reservedSMEM_offset_0_alias
	.size		__nv_reservedSMEM_offset_0_alias, 0, 64
	.other		__nv_reservedSMEM_offset_0_alias,@"STO_CUDA_RESERVED_SHARED STV_DEFAULT"
__nv_reservedSMEM_offset_0_alias:
	.zero		0
	.zero		64


//--------------------- .nv.constant0._Z17dequantize_kerneliiiPKfS0_Pf --------------------------
	.section	.nv.constant0._Z17dequantize_kerneliiiPKfS0_Pf,"a",@progbits
	.sectionflags	@""
	.align	4
.nv.constant0._Z17dequantize_kerneliiiPKfS0_Pf:
	.zero		936


//--------------------- SYMBOLS --------------------------

	.type		.nv.reservedSmem.offset0,@object
	.size		.nv.reservedSmem.offset0,0x4
